//
// Generated by NVIDIA NVVM Compiler
//
// Compiler Build ID: CL-36424714
// Cuda compilation tools, release 13.0, V13.0.88
// Based on NVVM 20.0.0
//

.version 9.0
.target sm_100
.address_size 64

	// .globl	_Z12calc_accountPiS_S_iii
// _ZZ12calc_accountPiS_S_iiiE4tile has been demoted
// _ZZ8calc_sumPiS_iiE11partial_sum has been demoted

.visible .entry _Z12calc_accountPiS_S_iii(
	.param .u64 .ptr .align 1 _Z12calc_accountPiS_S_iii_param_0,
	.param .u64 .ptr .align 1 _Z12calc_accountPiS_S_iii_param_1,
	.param .u64 .ptr .align 1 _Z12calc_accountPiS_S_iii_param_2,
	.param .u32 _Z12calc_accountPiS_S_iii_param_3,
	.param .u32 _Z12calc_accountPiS_S_iii_param_4,
	.param .u32 _Z12calc_accountPiS_S_iii_param_5
)
{
	.reg .pred 	%p<10>;
	.reg .b32 	%r<63>;
	.reg .b64 	%rd<11>;
	// demoted variable
	.shared .align 4 .b8 _ZZ12calc_accountPiS_S_iiiE4tile[4096];
	ld.param.u64 	%rd2, [_Z12calc_accountPiS_S_iii_param_0];
	ld.param.u64 	%rd3, [_Z12calc_accountPiS_S_iii_param_1];
	ld.param.u32 	%r19, [_Z12calc_accountPiS_S_iii_param_3];
	ld.param.u32 	%r20, [_Z12calc_accountPiS_S_iii_param_4];
	ld.param.u32 	%r22, [_Z12calc_accountPiS_S_iii_param_5];
	cvta.to.global.u64 	%rd1, %rd3;
	mov.u32 	%r1, %tid.y;
	mov.u32 	%r2, %tid.x;
	shl.b32 	%r23, %r22, 5;
	add.s32 	%r3, %r23, %r1;
	mov.u32 	%r24, %ctaid.x;
	shl.b32 	%r25, %r24, 5;
	add.s32 	%r4, %r25, %r2;
	setp.eq.s32 	%p1, %r22, 0;
	mov.b32 	%r57, 0;
	@%p1 bra 	$L__BB0_2;
	add.s32 	%r26, %r3, -1;
	mad.lo.s32 	%r27, %r26, %r19, %r4;
	mul.wide.s32 	%rd4, %r27, 4;
	add.s64 	%rd5, %rd1, %rd4;
	ld.global.u32 	%r57, [%rd5];
$L__BB0_2:
	setp.ge.s32 	%p2, %r3, %r20;
	setp.ge.s32 	%p3, %r4, %r19;
	shl.b32 	%r28, %r1, 7;
	mov.u32 	%r29, _ZZ12calc_accountPiS_S_iiiE4tile;
	add.s32 	%r30, %r29, %r28;
	shl.b32 	%r31, %r2, 2;
	add.s32 	%r7, %r30, %r31;
	or.pred  	%p4, %p3, %p2;
	@%p4 bra 	$L__BB0_4;
	mad.lo.s32 	%r33, %r3, %r19, %r4;
	cvta.to.global.u64 	%rd6, %rd2;
	mul.wide.s32 	%rd7, %r33, 4;
	add.s64 	%rd8, %rd6, %rd7;
	ld.global.u32 	%r34, [%rd8];
	add.s32 	%r35, %r34, %r57;
	st.shared.u32 	[%r7], %r35;
	bra.uni 	$L__BB0_5;
$L__BB0_4:
	mov.b32 	%r32, 0;
	st.shared.u32 	[%r7], %r32;
$L__BB0_5:
	bar.sync 	0;
	add.s32 	%r39, %r29, %r31;
	setp.eq.s32 	%p5, %r1, 0;
	add.s32 	%r8, %r39, %r28;
	mov.b32 	%r58, 0;
	@%p5 bra 	$L__BB0_7;
	ld.shared.u32 	%r58, [%r8+-128];
$L__BB0_7:
	bar.sync 	0;
	ld.shared.u32 	%r42, [%r7];
	add.s32 	%r43, %r42, %r58;
	st.shared.u32 	[%r7], %r43;
	bar.sync 	0;
	setp.lt.u32 	%p6, %r1, 2;
	mov.b32 	%r59, 0;
	@%p6 bra 	$L__BB0_9;
	ld.shared.u32 	%r59, [%r8+-256];
$L__BB0_9:
	bar.sync 	0;
	ld.shared.u32 	%r45, [%r7];
	add.s32 	%r46, %r45, %r59;
	st.shared.u32 	[%r7], %r46;
	bar.sync 	0;
	setp.lt.u32 	%p7, %r1, 4;
	mov.b32 	%r60, 0;
	@%p7 bra 	$L__BB0_11;
	ld.shared.u32 	%r60, [%r8+-512];
$L__BB0_11:
	bar.sync 	0;
	ld.shared.u32 	%r48, [%r7];
	add.s32 	%r49, %r48, %r60;
	st.shared.u32 	[%r7], %r49;
	bar.sync 	0;
	setp.lt.u32 	%p8, %r1, 8;
	mov.b32 	%r61, 0;
	@%p8 bra 	$L__BB0_13;
	ld.shared.u32 	%r61, [%r8+-1024];
$L__BB0_13:
	bar.sync 	0;
	ld.shared.u32 	%r51, [%r7];
	add.s32 	%r52, %r51, %r61;
	st.shared.u32 	[%r7], %r52;
	bar.sync 	0;
	setp.lt.u32 	%p9, %r1, 16;
	mov.b32 	%r62, 0;
	@%p9 bra 	$L__BB0_15;
	ld.shared.u32 	%r62, [%r8+-2048];
$L__BB0_15:
	bar.sync 	0;
	ld.shared.u32 	%r53, [%r7];
	add.s32 	%r54, %r53, %r62;
	st.shared.u32 	[%r7], %r54;
	bar.sync 	0;
	ld.shared.u32 	%r55, [%r7];
	mad.lo.s32 	%r56, %r3, %r19, %r4;
	mul.wide.s32 	%rd9, %r56, 4;
	add.s64 	%rd10, %rd1, %rd9;
	st.global.u32 	[%rd10], %r55;
	ret;

}
	// .globl	_Z8calc_sumPiS_ii
.visible .entry _Z8calc_sumPiS_ii(
	.param .u64 .ptr .align 1 _Z8calc_sumPiS_ii_param_0,
	.param .u64 .ptr .align 1 _Z8calc_sumPiS_ii_param_1,
	.param .u32 _Z8calc_sumPiS_ii_param_2,
	.param .u32 _Z8calc_sumPiS_ii_param_3
)
{
	.reg .pred 	%p<7>;
	.reg .b32 	%r<29>;
	.reg .b64 	%rd<9>;
	// demoted variable
	.shared .align 4 .b8 _ZZ8calc_sumPiS_iiE11partial_sum[512];
	ld.param.u64 	%rd2, [_Z8calc_sumPiS_ii_param_0];
	ld.param.u64 	%rd3, [_Z8calc_sumPiS_ii_param_1];
	ld.param.u32 	%r13, [_Z8calc_sumPiS_ii_param_2];
	mov.u32 	%r1, %ctaid.x;
	mov.u32 	%r2, %tid.x;
	shl.b32 	%r14, %r2, 2;
	mov.u32 	%r15, _ZZ8calc_sumPiS_iiE11partial_sum;
	add.s32 	%r3, %r15, %r14;
	mov.b32 	%r16, 0;
	st.shared.u32 	[%r3], %r16;
	setp.ge.s32 	%p1, %r2, %r13;
	@%p1 bra 	$L__BB1_4;
	mul.lo.s32 	%r4, %r13, %r1;
	mov.u32 	%r5, %ntid.x;
	cvta.to.global.u64 	%rd1, %rd2;
	mov.b32 	%r26, 0;
	mov.u32 	%r27, %r2;
$L__BB1_2:
	add.s32 	%r18, %r27, %r4;
	mul.wide.s32 	%rd4, %r18, 4;
	add.s64 	%rd5, %rd1, %rd4;
	ld.global.u32 	%r19, [%rd5];
	add.s32 	%r26, %r26, %r19;
	add.s32 	%r27, %r27, %r5;
	setp.lt.s32 	%p2, %r27, %r13;
	@%p2 bra 	$L__BB1_2;
	st.shared.u32 	[%r3], %r26;
$L__BB1_4:
	bar.sync 	0;
	mov.u32 	%r28, %ntid.x;
	setp.lt.u32 	%p3, %r28, 2;
	@%p3 bra 	$L__BB1_8;
$L__BB1_5:
	shr.u32 	%r12, %r28, 1;
	setp.ge.u32 	%p4, %r2, %r12;
	@%p4 bra 	$L__BB1_7;
	shl.b32 	%r20, %r12, 2;
	add.s32 	%r21, %r3, %r20;
	ld.shared.u32 	%r22, [%r21];
	ld.shared.u32 	%r23, [%r3];
	add.s32 	%r24, %r23, %r22;
	st.shared.u32 	[%r3], %r24;
$L__BB1_7:
	bar.sync 	0;
	setp.gt.u32 	%p5, %r28, 3;
	mov.u32 	%r28, %r12;
	@%p5 bra 	$L__BB1_5;
$L__BB1_8:
	setp.ne.s32 	%p6, %r2, 0;
	@%p6 bra 	$L__BB1_10;
	ld.shared.u32 	%r25, [_ZZ8calc_sumPiS_iiE11partial_sum];
	cvta.to.global.u64 	%rd6, %rd3;
	mul.wide.u32 	%rd7, %r1, 4;
	add.s64 	%rd8, %rd6, %rd7;
	st.global.u32 	[%rd8], %r25;
$L__BB1_10:
	ret;

}
	// .globl	_Z17calc_account_8192PiS_S_ii
.visible .entry _Z17calc_account_8192PiS_S_ii(
	.param .u64 .ptr .align 1 _Z17calc_account_8192PiS_S_ii_param_0,
	.param .u64 .ptr .align 1 _Z17calc_account_8192PiS_S_ii_param_1,
	.param .u64 .ptr .align 1 _Z17calc_account_8192PiS_S_ii_param_2,
	.param .u32 _Z17calc_account_8192PiS_S_ii_param_3,
	.param .u32 _Z17calc_account_8192PiS_S_ii_param_4
)
{
	.reg .pred 	%p<11>;
	.reg .b32 	%r<84>;
	.reg .b64 	%rd<51>;

	ld.param.u64 	%rd7, [_Z17calc_account_8192PiS_S_ii_param_0];
	ld.param.u64 	%rd8, [_Z17calc_account_8192PiS_S_ii_param_1];
	ld.param.u64 	%rd9, [_Z17calc_account_8192PiS_S_ii_param_2];
	ld.param.u32 	%r36, [_Z17calc_account_8192PiS_S_ii_param_3];
	ld.param.u32 	%r37, [_Z17calc_account_8192PiS_S_ii_param_4];
	cvta.to.global.u64 	%rd1, %rd9;
	cvta.to.global.u64 	%rd2, %rd7;
	cvta.to.global.u64 	%rd3, %rd8;
	mov.u32 	%r38, %ctaid.x;
	mov.u32 	%r39, %ntid.x;
	mul.lo.s32 	%r1, %r38, %r39;
	mov.u32 	%r2, %tid.x;
	add.s32 	%r3, %r1, %r2;
	setp.lt.s32 	%p1, %r37, 1;
	@%p1 bra 	$L__BB2_18;
	and.b32  	%r4, %r37, 3;
	setp.lt.u32 	%p2, %r37, 4;
	mov.b32 	%r82, 0;
	@%p2 bra 	$L__BB2_7;
	and.b32  	%r82, %r37, 2147483644;
	neg.s32 	%r77, %r82;
	add.s64 	%rd50, %rd1, 8;
	sub.s32 	%r76, %r3, %r36;
	shl.b32 	%r8, %r36, 2;
	add.s32 	%r42, %r2, %r36;
	add.s32 	%r75, %r42, %r1;
	mov.b32 	%r78, 0;
	mul.wide.s32 	%rd20, %r36, 4;
	mov.u32 	%r74, %r3;
$L__BB2_3:
	.pragma "nounroll";
	setp.ne.s32 	%p3, %r78, 0;
	@%p3 bra 	$L__BB2_5;
	mul.wide.s32 	%rd14, %r74, 4;
	add.s64 	%rd15, %rd2, %rd14;
	ld.global.u32 	%r79, [%rd15];
	bra.uni 	$L__BB2_6;
$L__BB2_5:
	mul.wide.s32 	%rd10, %r76, 4;
	add.s64 	%rd11, %rd3, %rd10;
	ld.global.u32 	%r43, [%rd11];
	mul.wide.s32 	%rd12, %r74, 4;
	add.s64 	%rd13, %rd2, %rd12;
	ld.global.u32 	%r44, [%rd13];
	add.s32 	%r79, %r44, %r43;
$L__BB2_6:
	mul.wide.s32 	%rd16, %r74, 4;
	add.s64 	%rd17, %rd3, %rd16;
	st.global.u32 	[%rd17], %r79;
	atom.global.add.u32 	%r45, [%rd50+-8], %r79;
	ld.global.u32 	%r46, [%rd17];
	mul.wide.s32 	%rd18, %r75, 4;
	add.s64 	%rd19, %rd2, %rd18;
	ld.global.u32 	%r47, [%rd19];
	add.s32 	%r48, %r47, %r46;
	add.s64 	%rd21, %rd17, %rd20;
	st.global.u32 	[%rd21], %r48;
	atom.global.add.u32 	%r49, [%rd50+-4], %r48;
	ld.global.u32 	%r50, [%rd21];
	add.s64 	%rd22, %rd19, %rd20;
	ld.global.u32 	%r51, [%rd22];
	add.s32 	%r52, %r51, %r50;
	add.s64 	%rd23, %rd21, %rd20;
	st.global.u32 	[%rd23], %r52;
	atom.global.add.u32 	%r53, [%rd50], %r52;
	ld.global.u32 	%r54, [%rd23];
	add.s64 	%rd24, %rd22, %rd20;
	ld.global.u32 	%r55, [%rd24];
	add.s32 	%r56, %r55, %r54;
	add.s64 	%rd25, %rd23, %rd20;
	st.global.u32 	[%rd25], %r56;
	atom.global.add.u32 	%r57, [%rd50+4], %r56;
	add.s32 	%r78, %r78, 4;
	add.s32 	%r77, %r77, 4;
	add.s64 	%rd50, %rd50, 16;
	add.s32 	%r76, %r76, %r8;
	add.s32 	%r75, %r75, %r8;
	add.s32 	%r74, %r74, %r8;
	setp.ne.s32 	%p4, %r77, 0;
	@%p4 bra 	$L__BB2_3;
$L__BB2_7:
	setp.eq.s32 	%p5, %r4, 0;
	@%p5 bra 	$L__BB2_18;
	setp.eq.s32 	%p6, %r4, 1;
	@%p6 bra 	$L__BB2_13;
	mul.lo.s32 	%r24, %r82, %r36;
	add.s32 	%r25, %r24, %r3;
	setp.eq.s32 	%p7, %r82, 0;
	@%p7 bra 	$L__BB2_11;
	sub.s32 	%r58, %r24, %r36;
	add.s32 	%r59, %r58, %r3;
	mul.wide.s32 	%rd26, %r59, 4;
	add.s64 	%rd27, %rd3, %rd26;
	ld.global.u32 	%r60, [%rd27];
	mul.wide.s32 	%rd28, %r25, 4;
	add.s64 	%rd29, %rd2, %rd28;
	ld.global.u32 	%r61, [%rd29];
	add.s32 	%r81, %r61, %r60;
	bra.uni 	$L__BB2_12;
$L__BB2_11:
	mul.wide.s32 	%rd30, %r25, 4;
	add.s64 	%rd31, %rd2, %rd30;
	ld.global.u32 	%r81, [%rd31];
$L__BB2_12:
	mul.wide.s32 	%rd32, %r25, 4;
	add.s64 	%rd33, %rd3, %rd32;
	st.global.u32 	[%rd33], %r81;
	mul.wide.u32 	%rd34, %r82, 4;
	add.s64 	%rd35, %rd1, %rd34;
	atom.global.add.u32 	%r62, [%rd35], %r81;
	add.s32 	%r63, %r25, %r36;
	ld.global.u32 	%r64, [%rd33];
	mul.wide.s32 	%rd36, %r63, 4;
	add.s64 	%rd37, %rd2, %rd36;
	ld.global.u32 	%r65, [%rd37];
	add.s32 	%r66, %r65, %r64;
	mul.wide.s32 	%rd38, %r36, 4;
	add.s64 	%rd39, %rd33, %rd38;
	st.global.u32 	[%rd39], %r66;
	atom.global.add.u32 	%r67, [%rd35+4], %r66;
	add.s32 	%r82, %r82, 2;
$L__BB2_13:
	and.b32  	%r68, %r37, 1;
	setp.eq.b32 	%p8, %r68, 1;
	not.pred 	%p9, %p8;
	@%p9 bra 	$L__BB2_18;
	mul.lo.s32 	%r31, %r82, %r36;
	add.s32 	%r32, %r31, %r3;
	setp.eq.s32 	%p10, %r82, 0;
	@%p10 bra 	$L__BB2_16;
	sub.s32 	%r69, %r31, %r36;
	add.s32 	%r70, %r69, %r3;
	mul.wide.s32 	%rd40, %r70, 4;
	add.s64 	%rd41, %rd3, %rd40;
	ld.global.u32 	%r71, [%rd41];
	mul.wide.s32 	%rd42, %r32, 4;
	add.s64 	%rd43, %rd2, %rd42;
	ld.global.u32 	%r72, [%rd43];
	add.s32 	%r83, %r72, %r71;
	bra.uni 	$L__BB2_17;
$L__BB2_16:
	mul.wide.s32 	%rd44, %r32, 4;
	add.s64 	%rd45, %rd2, %rd44;
	ld.global.u32 	%r83, [%rd45];
$L__BB2_17:
	mul.wide.s32 	%rd46, %r32, 4;
	add.s64 	%rd47, %rd3, %rd46;
	st.global.u32 	[%rd47], %r83;
	mul.wide.u32 	%rd48, %r82, 4;
	add.s64 	%rd49, %rd1, %rd48;
	atom.global.add.u32 	%r73, [%rd49], %r83;
$L__BB2_18:
	bar.sync 	0;
	ret;

}


// ===== COMPILED SASS (sm_100) =====

	.target	sm_100

	.elftype	@"ET_EXEC"


//--------------------- .note.nv.tkinfo           --------------------------
	.section	.note.nv.tkinfo,"",@"SHT_NOTE"
	.sectionflags	@"SHF_NOTE_NV_TKINFO"
	.tkinfo
        /*0018*/ 	.word	0x00000002
        /*0030*/ 	.string	""
        /*0030*/ 	.string	"ptxas"
        /*0030*/ 	.string	"Cuda compilation tools, release 13.0, V13.0.88"
        /*0030*/ 	.string	"Build cuda_13.0.r13.0/compiler.36424714_0"
        /*0030*/ 	.string	"-arch sm_100 -m 64 "



//--------------------- .note.nv.cuinfo           --------------------------
	.section	.note.nv.cuinfo,"",@"SHT_NOTE"
	.sectionflags	@"SHF_NOTE_NV_CUINFO"
        /*0018*/ 	.short	0x0002
        /*001a*/ 	.short	0x0064
        /*001c*/ 	.short	0x0082
	.zero		2


//--------------------- .nv.info                  --------------------------
	.section	.nv.info,"",@"SHT_CUDA_INFO"
	.align	4


	//----- nvinfo : EIATTR_REGCOUNT
	.align		4
        /*0000*/ 	.byte	0x04, 0x2f
        /*0002*/ 	.short	(.L_1 - .L_0)
	.align		4
.L_0:
        /*0004*/ 	.word	index@(_Z12calc_accountPiS_S_iii)
        /*0008*/ 	.word	0x00000010


	//----- nvinfo : EIATTR_FRAME_SIZE
	.align		4
.L_1:
        /*000c*/ 	.byte	0x04, 0x11
        /*000e*/ 	.short	(.L_3 - .L_2)
	.align		4
.L_2:
        /*0010*/ 	.word	index@(_Z12calc_accountPiS_S_iii)
        /*0014*/ 	.word	0x00000000


	//----- nvinfo : EIATTR_REGCOUNT
	.align		4
.L_3:
        /*0018*/ 	.byte	0x04, 0x2f
        /*001a*/ 	.short	(.L_5 - .L_4)
	.align		4
.L_4:
        /*001c*/ 	.word	index@(_Z8calc_sumPiS_ii)
        /*0020*/ 	.word	0x0000000e


	//----- nvinfo : EIATTR_FRAME_SIZE
	.align		4
.L_5:
        /*0024*/ 	.byte	0x04, 0x11
        /*0026*/ 	.short	(.L_7 - .L_6)
	.align		4
.L_6:
        /*0028*/ 	.word	index@(_Z8calc_sumPiS_ii)
        /*002c*/ 	.word	0x00000000


	//----- nvinfo : EIATTR_REGCOUNT
	.align		4
.L_7:
        /*0030*/ 	.byte	0x04, 0x2f
        /*0032*/ 	.short	(.L_9 - .L_8)
	.align		4
.L_8:
        /*0034*/ 	.word	index@(_Z17calc_account_8192PiS_S_ii)
        /*0038*/ 	.word	0x00000020


	//----- nvinfo : EIATTR_FRAME_SIZE
	.align		4
.L_9:
        /*003c*/ 	.byte	0x04, 0x11
        /*003e*/ 	.short	(.L_11 - .L_10)
	.align		4
.L_10:
        /*0040*/ 	.word	index@(_Z17calc_account_8192PiS_S_ii)
        /*0044*/ 	.word	0x00000000


	//----- nvinfo : EIATTR_MIN_STACK_SIZE
	.align		4
.L_11:
        /*0048*/ 	.byte	0x04, 0x12
        /*004a*/ 	.short	(.L_13 - .L_12)
	.align		4
.L_12:
        /*004c*/ 	.word	index@(_Z17calc_account_8192PiS_S_ii)
        /*0050*/ 	.word	0x00000000


	//----- nvinfo : EIATTR_MIN_STACK_SIZE
	.align		4
.L_13:
        /*0054*/ 	.byte	0x04, 0x12
        /*0056*/ 	.short	(.L_15 - .L_14)
	.align		4
.L_14:
        /*0058*/ 	.word	index@(_Z8calc_sumPiS_ii)
        /*005c*/ 	.word	0x00000000


	//----- nvinfo : EIATTR_MIN_STACK_SIZE
	.align		4
.L_15:
        /*0060*/ 	.byte	0x04, 0x12
        /*0062*/ 	.short	(.L_17 - .L_16)
	.align		4
.L_16:
        /*0064*/ 	.word	index@(_Z12calc_accountPiS_S_iii)
        /*0068*/ 	.word	0x00000000
.L_17:


//--------------------- .nv.compat                --------------------------
	.section	.nv.compat,"",@"SHT_CUDA_COMPAT_INFO"
	.align	4
        /*0000*/ 	.byte	0x02, 0x09, 0x00, 0x00, 0x02, 0x02, 0x01, 0x00, 0x02, 0x05, 0x05, 0x00, 0x03, 0x07, 0x01, 0x01
        /*0010*/ 	.byte	0x02, 0x03, 0x00, 0x00, 0x02, 0x06, 0x01, 0x00, 0x04, 0x0b, 0x08, 0x00, 0x09, 0x00, 0x00, 0x00
        /*0020*/ 	.byte	0x00, 0x00, 0x00, 0x00


//--------------------- .nv.info._Z17calc_account_8192PiS_S_ii --------------------------
	.section	.nv.info._Z17calc_account_8192PiS_S_ii,"",@"SHT_CUDA_INFO"
	.sectionflags	@""
	.align	4


	//----- nvinfo : EIATTR_CUDA_API_VERSION
	.align		4
        /*0000*/ 	.byte	0x04, 0x37
        /*0002*/ 	.short	(.L_19 - .L_18)
.L_18:
        /*0004*/ 	.word	0x00000082


	//----- nvinfo : EIATTR_KPARAM_INFO
	.align		4
.L_19:
        /*0008*/ 	.byte	0x04, 0x17
        /*000a*/ 	.short	(.L_21 - .L_20)
.L_20:
        /*000c*/ 	.word	0x00000000
        /*0010*/ 	.short	0x0004
        /*0012*/ 	.short	0x001c
        /*0014*/ 	.byte	0x00, 0xf0, 0x11, 0x00


	//----- nvinfo : EIATTR_KPARAM_INFO
	.align		4
.L_21:
        /*0018*/ 	.byte	0x04, 0x17
        /*001a*/ 	.short	(.L_23 - .L_22)
.L_22:
        /*001c*/ 	.word	0x00000000
        /*0020*/ 	.short	0x0003
        /*0022*/ 	.short	0x0018
        /*0024*/ 	.byte	0x00, 0xf0, 0x11, 0x00


	//----- nvinfo : EIATTR_KPARAM_INFO
	.align		4
.L_23:
        /*0028*/ 	.byte	0x04, 0x17
        /*002a*/ 	.short	(.L_25 - .L_24)
.L_24:
        /*002c*/ 	.word	0x00000000
        /*0030*/ 	.short	0x0002
        /*0032*/ 	.short	0x0010
        /*0034*/ 	.byte	0x00, 0xf5, 0x21, 0x00


	//----- nvinfo : EIATTR_KPARAM_INFO
	.align		4
.L_25:
        /*0038*/ 	.byte	0x04, 0x17
        /*003a*/ 	.short	(.L_27 - .L_26)
.L_26:
        /*003c*/ 	.word	0x00000000
        /*0040*/ 	.short	0x0001
        /*0042*/ 	.short	0x0008
        /*0044*/ 	.byte	0x00, 0xf5, 0x21, 0x00


	//----- nvinfo : EIATTR_KPARAM_INFO
	.align		4
.L_27:
        /*0048*/ 	.byte	0x04, 0x17
        /*004a*/ 	.short	(.L_29 - .L_28)
.L_28:
        /*004c*/ 	.word	0x00000000
        /*0050*/ 	.short	0x0000
        /*0052*/ 	.short	0x0000
        /*0054*/ 	.byte	0x00, 0xf5, 0x21, 0x00


	//----- nvinfo : EIATTR_SPARSE_MMA_MASK
	.align		4
.L_29:
        /*0058*/ 	.byte	0x03, 0x50
        /*005a*/ 	.short	0x0000


	//----- nvinfo : EIATTR_MAXREG_COUNT
	.align		4
        /*005c*/ 	.byte	0x03, 0x1b
        /*005e*/ 	.short	0x00ff


	//----- nvinfo : EIATTR_NUM_BARRIERS
	.align		4
        /*0060*/ 	.byte	0x02, 0x4c
        /*0062*/ 	.byte	0x01
	.zero		1


	//----- nvinfo : EIATTR_MERCURY_ISA_VERSION
	.align		4
        /*0064*/ 	.byte	0x03, 0x5f
        /*0066*/ 	.short	0x0101


	//----- nvinfo : EIATTR_INT_WARP_WIDE_INSTR_OFFSETS
	.align		4
        /*0068*/ 	.byte	0x04, 0x31
        /*006a*/ 	.short	(.L_31 - .L_30)


	//   ....[0]....
.L_30:
        /*006c*/ 	.word	0x00000290


	//   ....[1]....
        /*0070*/ 	.word	0x000002d0


	//   ....[2]....
        /*0074*/ 	.word	0x00000390


	//   ....[3]....
        /*0078*/ 	.word	0x00000430


	//   ....[4]....
        /*007c*/ 	.word	0x00000510


	//   ....[5]....
        /*0080*/ 	.word	0x00000700


	//   ....[6]....
        /*0084*/ 	.word	0x00000770


	//   ....[7]....
        /*0088*/ 	.word	0x000007f0


	//   ....[8]....
        /*008c*/ 	.word	0x00000970


	//   ....[9]....
        /*0090*/ 	.word	0x000009c0


	//----- nvinfo : EIATTR_VRC_CTA_INIT_COUNT
	.align		4
.L_31:
        /*0094*/ 	.byte	0x02, 0x4a
	.zero		1
	.zero		1


	//----- nvinfo : EIATTR_EXIT_INSTR_OFFSETS
	.align		4
        /*0098*/ 	.byte	0x04, 0x1c
        /*009a*/ 	.short	(.L_33 - .L_32)


	//   ....[0]....
.L_32:
        /*009c*/ 	.word	0x00000a10


	//----- nvinfo : EIATTR_CBANK_PARAM_SIZE
	.align		4
.L_33:
        /*00a0*/ 	.byte	0x03, 0x19
        /*00a2*/ 	.short	0x0020


	//----- nvinfo : EIATTR_PARAM_CBANK
	.align		4
        /*00a4*/ 	.byte	0x04, 0x0a
        /*00a6*/ 	.short	(.L_35 - .L_34)
	.align		4
.L_34:
        /*00a8*/ 	.word	index@(.nv.constant0._Z17calc_account_8192PiS_S_ii)
        /*00ac*/ 	.short	0x0380
        /*00ae*/ 	.short	0x0020


	//----- nvinfo : EIATTR_SW_WAR
	.align		4
.L_35:
        /*00b0*/ 	.byte	0x04, 0x36
        /*00b2*/ 	.short	(.L_37 - .L_36)
.L_36:
        /*00b4*/ 	.word	0x00000008
.L_37:


//--------------------- .nv.info._Z8calc_sumPiS_ii --------------------------
	.section	.nv.info._Z8calc_sumPiS_ii,"",@"SHT_CUDA_INFO"
	.sectionflags	@""
	.align	4


	//----- nvinfo : EIATTR_CUDA_API_VERSION
	.align		4
        /*0000*/ 	.byte	0x04, 0x37
        /*0002*/ 	.short	(.L_39 - .L_38)
.L_38:
        /*0004*/ 	.word	0x00000082


	//----- nvinfo : EIATTR_KPARAM_INFO
	.align		4
.L_39:
        /*0008*/ 	.byte	0x04, 0x17
        /*000a*/ 	.short	(.L_41 - .L_40)
.L_40:
        /*000c*/ 	.word	0x00000000
        /*0010*/ 	.short	0x0003
        /*0012*/ 	.short	0x0014
        /*0014*/ 	.byte	0x00, 0xf0, 0x11, 0x00


	//----- nvinfo : EIATTR_KPARAM_INFO
	.align		4
.L_41:
        /*0018*/ 	.byte	0x04, 0x17
        /*001a*/ 	.short	(.L_43 - .L_42)
.L_42:
        /*001c*/ 	.word	0x00000000
        /*0020*/ 	.short	0x0002
        /*0022*/ 	.short	0x0010
        /*0024*/ 	.byte	0x00, 0xf0, 0x11, 0x00


	//----- nvinfo : EIATTR_KPARAM_INFO
	.align		4
.L_43:
        /*0028*/ 	.byte	0x04, 0x17
        /*002a*/ 	.short	(.L_45 - .L_44)
.L_44:
        /*002c*/ 	.word	0x00000000
        /*0030*/ 	.short	0x0001
        /*0032*/ 	.short	0x0008
        /*0034*/ 	.byte	0x00, 0xf5, 0x21, 0x00


	//----- nvinfo : EIATTR_KPARAM_INFO
	.align		4
.L_45:
        /*0038*/ 	.byte	0x04, 0x17
        /*003a*/ 	.short	(.L_47 - .L_46)
.L_46:
        /*003c*/ 	.word	0x00000000
        /*0040*/ 	.short	0x0000
        /*0042*/ 	.short	0x0000
        /*0044*/ 	.byte	0x00, 0xf5, 0x21, 0x00


	//----- nvinfo : EIATTR_SPARSE_MMA_MASK
	.align		4
.L_47:
        /*0048*/ 	.byte	0x03, 0x50
        /*004a*/ 	.short	0x0000


	//----- nvinfo : EIATTR_MAXREG_COUNT
	.align		4
        /*004c*/ 	.byte	0x03, 0x1b
        /*004e*/ 	.short	0x00ff


	//----- nvinfo : EIATTR_NUM_BARRIERS
	.align		4
        /*0050*/ 	.byte	0x02, 0x4c
        /*0052*/ 	.byte	0x01
	.zero		1


	//----- nvinfo : EIATTR_MERCURY_ISA_VERSION
	.align		4
        /*0054*/ 	.byte	0x03, 0x5f
        /*0056*/ 	.short	0x0101


	//----- nvinfo : EIATTR_VRC_CTA_INIT_COUNT
	.align		4
        /*0058*/ 	.byte	0x02, 0x4a
	.zero		1
	.zero		1


	//----- nvinfo : EIATTR_EXIT_INSTR_OFFSETS
	.align		4
        /*005c*/ 	.byte	0x04, 0x1c
        /*005e*/ 	.short	(.L_49 - .L_48)


	//   ....[0]....
.L_48:
        /*0060*/ 	.word	0x000002d0


	//   ....[1]....
        /*0064*/ 	.word	0x00000350


	//----- nvinfo : EIATTR_CRS_STACK_SIZE
	.align		4
.L_49:
        /*0068*/ 	.byte	0x04, 0x1e
        /*006a*/ 	.short	(.L_51 - .L_50)
.L_50:
        /*006c*/ 	.word	0x00000000


	//----- nvinfo : EIATTR_CBANK_PARAM_SIZE
	.align		4
.L_51:
        /*0070*/ 	.byte	0x03, 0x19
        /*0072*/ 	.short	0x0018


	//----- nvinfo : EIATTR_PARAM_CBANK
	.align		4
        /*0074*/ 	.byte	0x04, 0x0a
        /*0076*/ 	.short	(.L_53 - .L_52)
	.align		4
.L_52:
        /*0078*/ 	.word	index@(.nv.constant0._Z8calc_sumPiS_ii)
        /*007c*/ 	.short	0x0380
        /*007e*/ 	.short	0x0018


	//----- nvinfo : EIATTR_SW_WAR
	.align		4
.L_53:
        /*0080*/ 	.byte	0x04, 0x36
        /*0082*/ 	.short	(.L_55 - .L_54)
.L_54:
        /*0084*/ 	.word	0x00000008
.L_55:


//--------------------- .nv.info._Z12calc_accountPiS_S_iii --------------------------
	.section	.nv.info._Z12calc_accountPiS_S_iii,"",@"SHT_CUDA_INFO"
	.sectionflags	@""
	.align	4


	//----- nvinfo : EIATTR_CUDA_API_VERSION
	.align		4
        /*0000*/ 	.byte	0x04, 0x37
        /*0002*/ 	.short	(.L_57 - .L_56)
.L_56:
        /*0004*/ 	.word	0x00000082


	//----- nvinfo : EIATTR_KPARAM_INFO
	.align		4
.L_57:
        /*0008*/ 	.byte	0x04, 0x17
        /*000a*/ 	.short	(.L_59 - .L_58)
.L_58:
        /*000c*/ 	.word	0x00000000
        /*0010*/ 	.short	0x0005
        /*0012*/ 	.short	0x0020
        /*0014*/ 	.byte	0x00, 0xf0, 0x11, 0x00


	//----- nvinfo : EIATTR_KPARAM_INFO
	.align		4
.L_59:
        /*0018*/ 	.byte	0x04, 0x17
        /*001a*/ 	.short	(.L_61 - .L_60)
.L_60:
        /*001c*/ 	.word	0x00000000
        /*0020*/ 	.short	0x0004
        /*0022*/ 	.short	0x001c
        /*0024*/ 	.byte	0x00, 0xf0, 0x11, 0x00


	//----- nvinfo : EIATTR_KPARAM_INFO
	.align		4
.L_61:
        /*0028*/ 	.byte	0x04, 0x17
        /*002a*/ 	.short	(.L_63 - .L_62)
.L_62:
        /*002c*/ 	.word	0x00000000
        /*0030*/ 	.short	0x0003
        /*0032*/ 	.short	0x0018
        /*0034*/ 	.byte	0x00, 0xf0, 0x11, 0x00


	//----- nvinfo : EIATTR_KPARAM_INFO
	.align		4
.L_63:
        /*0038*/ 	.byte	0x04, 0x17
        /*003a*/ 	.short	(.L_65 - .L_64)
.L_64:
        /*003c*/ 	.word	0x00000000
        /*0040*/ 	.short	0x0002
        /*0042*/ 	.short	0x0010
        /*0044*/ 	.byte	0x00, 0xf5, 0x21, 0x00


	//----- nvinfo : EIATTR_KPARAM_INFO
	.align		4
.L_65:
        /*0048*/ 	.byte	0x04, 0x17
        /*004a*/ 	.short	(.L_67 - .L_66)
.L_66:
        /*004c*/ 	.word	0x00000000
        /*0050*/ 	.short	0x0001
        /*0052*/ 	.short	0x0008
        /*0054*/ 	.byte	0x00, 0xf5, 0x21, 0x00


	//----- nvinfo : EIATTR_KPARAM_INFO
	.align		4
.L_67:
        /*0058*/ 	.byte	0x04, 0x17
        /*005a*/ 	.short	(.L_69 - .L_68)
.L_68:
        /*005c*/ 	.word	0x00000000
        /*0060*/ 	.short	0x0000
        /*0062*/ 	.short	0x0000
        /*0064*/ 	.byte	0x00, 0xf5, 0x21, 0x00


	//----- nvinfo : EIATTR_SPARSE_MMA_MASK
	.align		4
.L_69:
        /*0068*/ 	.byte	0x03, 0x50
        /*006a*/ 	.short	0x0000


	//----- nvinfo : EIATTR_MAXREG_COUNT
	.align		4
        /*006c*/ 	.byte	0x03, 0x1b
        /*006e*/ 	.short	0x00ff


	//----- nvinfo : EIATTR_NUM_BARRIERS
	.align		4
        /*0070*/ 	.byte	0x02, 0x4c
        /*0072*/ 	.byte	0x01
	.zero		1


	//----- nvinfo : EIATTR_MERCURY_ISA_VERSION
	.align		4
        /*0074*/ 	.byte	0x03, 0x5f
        /*0076*/ 	.short	0x0101


	//----- nvinfo : EIATTR_VRC_CTA_INIT_COUNT
	.align		4
        /*0078*/ 	.byte	0x02, 0x4a
	.zero		1
	.zero		1


	//----- nvinfo : EIATTR_EXIT_INSTR_OFFSETS
	.align		4
        /*007c*/ 	.byte	0x04, 0x1c
        /*007e*/ 	.short	(.L_71 - .L_70)


	//   ....[0]....
.L_70:
        /*0080*/ 	.word	0x000004d0


	//----- nvinfo : EIATTR_CBANK_PARAM_SIZE
	.align		4
.L_71:
        /*0084*/ 	.byte	0x03, 0x19
        /*0086*/ 	.short	0x0024


	//----- nvinfo : EIATTR_PARAM_CBANK
	.align		4
        /*0088*/ 	.byte	0x04, 0x0a
        /*008a*/ 	.short	(.L_73 - .L_72)
	.align		4
.L_72:
        /*008c*/ 	.word	index@(.nv.constant0._Z12calc_accountPiS_S_iii)
        /*0090*/ 	.short	0x0380
        /*0092*/ 	.short	0x0024


	//----- nvinfo : EIATTR_SW_WAR
	.align		4
.L_73:
        /*0094*/ 	.byte	0x04, 0x36
        /*0096*/ 	.short	(.L_75 - .L_74)
.L_74:
        /*0098*/ 	.word	0x00000008
.L_75:


//--------------------- .nv.callgraph             --------------------------
	.section	.nv.callgraph,"",@"SHT_CUDA_CALLGRAPH"
	.align	4
	.sectionentsize	8
	.align		4
        /*0000*/ 	.word	0x00000000
	.align		4
        /*0004*/ 	.word	0xffffffff
	.align		4
        /*0008*/ 	.word	0x00000000
	.align		4
        /*000c*/ 	.word	0xfffffffe
	.align		4
        /*0010*/ 	.word	0x00000000
	.align		4
        /*0014*/ 	.word	0xfffffffd
	.align		4
        /*0018*/ 	.word	0x00000000
	.align		4
        /*001c*/ 	.word	0xfffffffc


//--------------------- .text._Z17calc_account_8192PiS_S_ii --------------------------
	.section	.text._Z17calc_account_8192PiS_S_ii,"ax",@progbits
	.align	128
        .global         _Z17calc_account_8192PiS_S_ii
        .type           _Z17calc_account_8192PiS_S_ii,@function
        .size           _Z17calc_account_8192PiS_S_ii,(.L_x_13 - _Z17calc_account_8192PiS_S_ii)
        .other          _Z17calc_account_8192PiS_S_ii,@"STO_CUDA_ENTRY STV_DEFAULT"
_Z17calc_account_8192PiS_S_ii:
.text._Z17calc_account_8192PiS_S_ii:
[----:B------:R-:W-:Y:S01]  /*0000*/  LDC R1, c[0x0][0x37c] ;  /* 0x0000df00ff017b82 */ /* 0x000fe20000000800 */
[----:B------:R-:W0:Y:S07]  /*0010*/  LDCU UR7, c[0x0][0x39c] ;  /* 0x00007380ff0777ac */ /* 0x000e2e0008000800 */
[----:B------:R-:W1:Y:S01]  /*0020*/  S2UR UR4, SR_CTAID.X ;  /* 0x00000000000479c3 */ /* 0x000e620000002500 */
[----:B------:R-:W1:Y:S01]  /*0030*/  LDCU UR5, c[0x0][0x360] ;  /* 0x00006c00ff0577ac */ /* 0x000e620008000800 */
[----:B0-----:R-:W-:-:S02]  /*0040*/  UISETP.GE.AND UP0, UPT, UR7, 0x1, UPT ;  /* 0x000000010700788c */ /* 0x001fc4000bf06270 */
[----:B-1----:R-:W-:-:S07]  /*0050*/  UIMAD UR4, UR4, UR5, URZ ;  /* 0x00000005040472a4 */ /* 0x002fce000f8e02ff */
[----:B------:R-:W-:Y:S05]  /*0060*/  BRA.U !UP0, `(.L_x_0) ;  /* 0x0000000908647547 */ /* 0x000fea000b800000 */
[----:B------:R-:W0:Y:S01]  /*0070*/  S2R R11, SR_TID.X ;  /* 0x00000000000b7919 */ /* 0x000e220000002100 */
[----:B------:R-:W-:Y:S01]  /*0080*/  UISETP.GE.U32.AND UP1, UPT, UR7, 0x4, UPT ;  /* 0x000000040700788c */ /* 0x000fe2000bf26070 */
[----:B------:R-:W-:Y:S01]  /*0090*/  HFMA2 R0, -RZ, RZ, 0, 0 ;  /* 0x00000000ff007431 */ /* 0x000fe200000001ff */
[----:B------:R-:W-:Y:S01]  /*00a0*/  ULOP3.LUT UR10, UR7, 0x3, URZ, 0xc0, !UPT ;  /* 0x00000003070a7892 */ /* 0x000fe2000f8ec0ff */
[----:B------:R-:W1:Y:S03]  /*00b0*/  LDCU.64 UR12, c[0x0][0x358] ;  /* 0x00006b00ff0c77ac */ /* 0x000e660008000a00 */
[----:B------:R-:W-:Y:S01]  /*00c0*/  UISETP.NE.AND UP0, UPT, UR10, URZ, UPT ;  /* 0x000000ff0a00728c */ /* 0x000fe2000bf05270 */
[----:B0-----:R-:W-:Y:S02]  /*00d0*/  IADD3 R5, PT, PT, R11, UR4, RZ ;  /* 0x000000040b057c10 */ /* 0x001fe4000fffe0ff */
[----:B-1----:R-:W-:Y:S08]  /*00e0*/  BRA.U !UP1, `(.L_x_1) ;  /* 0x0000000509247547 */ /* 0x002ff0000b800000 */
[----:B------:R-:W0:Y:S01]  /*00f0*/  LDCU.64 UR8, c[0x0][0x390] ;  /* 0x00007200ff0877ac */ /* 0x000e220008000a00 */
[----:B------:R-:W1:Y:S01]  /*0100*/  LDC R6, c[0x0][0x398] ;  /* 0x0000e600ff067b82 */ /* 0x000e620000000800 */
[----:B------:R-:W-:Y:S01]  /*0110*/  MOV R9, R5 ;  /* 0x0000000500097202 */ /* 0x000fe20000000f00 */
[----:B------:R-:W-:-:S06]  /*0120*/  ULOP3.LUT UR5, UR7, 0x7ffffffc, URZ, 0xc0, !UPT ;  /* 0x7ffffffc07057892 */ /* 0x000fcc000f8ec0ff */
[----:B------:R-:W2:Y:S01]  /*0130*/  LDC R4, c[0x0][0x398] ;  /* 0x0000e600ff047b82 */ /* 0x000ea20000000800 */
[----:B------:R-:W-:-:S07]  /*0140*/  MOV R0, UR5 ;  /* 0x0000000500007c02 */ /* 0x000fce0008000f00 */
[----:B------:R-:W3:Y:S01]  /*0150*/  LDC.64 R2, c[0x0][0x388] ;  /* 0x0000e200ff027b82 */ /* 0x000ee20000000a00 */
[----:B0-----:R-:W-:Y:S02]  /*0160*/  UIADD3 UR6, UP1, UPT, UR8, 0x8, URZ ;  /* 0x0000000808067890 */ /* 0x001fe4000ff3e0ff */
[----:B------:R-:W-:Y:S02]  /*0170*/  UIADD3 UR8, UPT, UPT, -UR5, URZ, URZ ;  /* 0x000000ff05087290 */ /* 0x000fe4000fffe1ff */
[----:B------:R-:W-:Y:S01]  /*0180*/  UIADD3.X UR7, UPT, UPT, URZ, UR9, URZ, UP1, !UPT ;  /* 0x00000009ff077290 */ /* 0x000fe20008ffe4ff */
[----:B-1----:R-:W-:Y:S01]  /*0190*/  IADD3 R11, PT, PT, R6, UR4, R11 ;  /* 0x00000004060b7c10 */ /* 0x002fe2000fffe00b */
[----:B------:R-:W-:Y:S01]  /*01a0*/  IMAD.IADD R7, R5, 0x1, -R6 ;  /* 0x0000000105077824 */ /* 0x000fe200078e0a06 */
[----:B------:R-:W-:Y:S01]  /*01b0*/  MOV R6, UR6 ;  /* 0x0000000600067c02 */ /* 0x000fe20008000f00 */
[----:B------:R-:W-:Y:S02]  /*01c0*/  UMOV UR4, URZ ;  /* 0x000000ff00047c82 */ /* 0x000fe40008000000 */
[----:B------:R-:W-:-:S07]  /*01d0*/  MOV R29, UR7 ;  /* 0x00000007001d7c02 */ /* 0x000fce0008000f00 */
.L_x_2:
[----:B------:R-:W-:Y:S01]  /*01e0*/  ISETP.NE.AND P0, PT, RZ, UR4, PT ;  /* 0x00000004ff007c0c */ /* 0x000fe2000bf05270 */
[----:B0-----:R-:W0:-:S12]  /*01f0*/  LDC.64 R16, c[0x0][0x388] ;  /* 0x0000e200ff107b82 */ /* 0x001e180000000a00 */
[----:B------:R-:W1:Y:S01]  /*0200*/  @!P0 LDC.64 R12, c[0x0][0x380] ;  /* 0x0000e000ff0c8b82 */ /* 0x000e620000000a00 */
[----:B0-----:R-:W-:-:S06]  /*0210*/  @P0 IMAD.WIDE R16, R7, 0x4, R16 ;  /* 0x0000000407100825 */ /* 0x001fcc00078e0210 */
[----:B------:R-:W4:Y:S01]  /*0220*/  @P0 LDG.E R16, desc[UR12][R16.64] ;  /* 0x0000000c10100981 */ /* 0x000f22000c1e1900 */
[C---:B-1----:R-:W-:Y:S02]  /*0230*/  @!P0 IMAD.WIDE R18, R9.reuse, 0x4, R12 ;  /* 0x0000000409128825 */ /* 0x042fe400078e020c */
[----:B------:R-:W0:Y:S03]  /*0240*/  LDC.64 R12, c[0x0][0x380] ;  /* 0x0000e000ff0c7b82 */ /* 0x000e260000000a00 */
[----:B------:R-:W5:Y:S01]  /*0250*/  @!P0 LDG.E R23, desc[UR12][R18.64] ;  /* 0x0000000c12178981 */ /* 0x000f62000c1e1900 */
[----:B0-----:R-:W-:-:S06]  /*0260*/  @P0 IMAD.WIDE R20, R9, 0x4, R12 ;  /* 0x0000000409140825 */ /* 0x001fcc00078e020c */
[----:B------:R-:W4:Y:S01]  /*0270*/  @P0 LDG.E R21, desc[UR12][R20.64] ;  /* 0x0000000c14150981 */ /* 0x000f22000c1e1900 */
[----:B------:R-:W0:Y:S01]  /*0280*/  S2R R8, SR_LANEID ;  /* 0x0000000000087919 */ /* 0x000e220000000000 */
[----:B------:R-:W-:Y:S02]  /*0290*/  VOTEU.ANY UR5, UPT, PT ;  /* 0x0000000000057886 */ /* 0x000fe400038e0100 */
[----:B------:R-:W-:Y:S01]  /*02a0*/  UFLO.U32 UR5, UR5 ;  /* 0x00000005000572bd */ /* 0x000fe200080e0000 */
[----:B---3--:R-:W-:Y:S01]  /*02b0*/  IMAD.WIDE R14, R9, 0x4, R2 ;  /* 0x00000004090e7825 */ /* 0x008fe200078e0202 */
[----:B----4-:R-:W-:-:S04]  /*02c0*/  @P0 IADD3 R23, PT, PT, R21, R16, RZ ;  /* 0x0000001015170210 */ /* 0x010fc80007ffe0ff */
[----:B-----5:R-:W1:Y:S01]  /*02d0*/  REDUX.SUM UR6, R23 ;  /* 0x00000000170673c4 */ /* 0x020e62000000c000 */
[----:B0-----:R-:W-:Y:S01]  /*02e0*/  ISETP.EQ.U32.AND P0, PT, R8, UR5, PT ;  /* 0x0000000508007c0c */ /* 0x001fe2000bf02070 */
[----:B------:R-:W-:Y:S01]  /*02f0*/  IMAD.WIDE R16, R11, 0x4, R12 ;  /* 0x000000040b107825 */ /* 0x000fe200078e020c */
[----:B------:R-:W-:Y:S02]  /*0300*/  MOV R12, R6 ;  /* 0x00000006000c7202 */ /* 0x000fe40000000f00 */
[----:B------:R-:W-:Y:S01]  /*0310*/  MOV R13, R29 ;  /* 0x0000001d000d7202 */ /* 0x000fe20000000f00 */
[----:B------:R0:W-:Y:S01]  /*0320*/  STG.E desc[UR12][R14.64], R23 ;  /* 0x000000170e007986 */ /* 0x0001e2000c10190c */
[----:B-1----:R-:W-:-:S07]  /*0330*/  IMAD.U32 R27, RZ, RZ, UR6 ;  /* 0x00000006ff1b7e24 */ /* 0x002fce000f8e00ff */
[----:B------:R1:W-:Y:S04]  /*0340*/  @P0 REDG.E.ADD.STRONG.GPU desc[UR12][R12.64+-0x8], R27 ;  /* 0xfffff81b0c00098e */ /* 0x0003e8000c12e10c */
[----:B------:R-:W3:Y:S04]  /*0350*/  LDG.E R6, desc[UR12][R14.64] ;  /* 0x0000000c0e067981 */ /* 0x000ee8000c1e1900 */
[----:B------:R-:W3:Y:S01]  /*0360*/  LDG.E R19, desc[UR12][R16.64] ;  /* 0x0000000c10137981 */ /* 0x000ee2000c1e1900 */
[----:B--2---:R-:W-:Y:S01]  /*0370*/  IMAD.WIDE R20, R4, 0x4, R14 ;  /* 0x0000000404147825 */ /* 0x004fe200078e020e */
[----:B---3--:R-:W-:-:S04]  /*0380*/  IADD3 R25, PT, PT, R6, R19, RZ ;  /* 0x0000001306197210 */ /* 0x008fc80007ffe0ff */
[----:B------:R-:W2:Y:S01]  /*0390*/  REDUX.SUM UR5, R25 ;  /* 0x00000000190573c4 */ /* 0x000ea2000000c000 */
[----:B------:R-:W-:Y:S01]  /*03a0*/  IMAD.WIDE R18, R4, 0x4, R16 ;  /* 0x0000000404127825 */ /* 0x000fe200078e0210 */
[----:B------:R3:W-:Y:S03]  /*03b0*/  STG.E desc[UR12][R20.64], R25 ;  /* 0x0000001914007986 */ /* 0x0007e6000c10190c */
[----:B--2---:R-:W-:-:S05]  /*03c0*/  IMAD.U32 R29, RZ, RZ, UR5 ;  /* 0x00000005ff1d7e24 */ /* 0x004fca000f8e00ff */
[----:B------:R2:W-:Y:S04]  /*03d0*/  @P0 REDG.E.ADD.STRONG.GPU desc[UR12][R12.64+-0x4], R29 ;  /* 0xfffffc1d0c00098e */ /* 0x0005e8000c12e10c */
[----:B------:R-:W4:Y:S04]  /*03e0*/  LDG.E R6, desc[UR12][R20.64] ;  /* 0x0000000c14067981 */ /* 0x000f28000c1e1900 */
[----:B0-----:R-:W4:Y:S01]  /*03f0*/  LDG.E R23, desc[UR12][R18.64] ;  /* 0x0000000c12177981 */ /* 0x001f22000c1e1900 */
[----:B------:R-:W-:-:S04]  /*0400*/  IMAD.WIDE R14, R4, 0x4, R20 ;  /* 0x00000004040e7825 */ /* 0x000fc800078e0214 */
[----:B------:R-:W-:Y:S01]  /*0410*/  IMAD.WIDE R16, R4, 0x4, R18 ;  /* 0x0000000404107825 */ /* 0x000fe200078e0212 */
[----:B----4-:R-:W-:-:S04]  /*0420*/  IADD3 R23, PT, PT, R6, R23, RZ ;  /* 0x0000001706177210 */ /* 0x010fc80007ffe0ff */
[----:B------:R-:W1:Y:S01]  /*0430*/  REDUX.SUM UR5, R23 ;  /* 0x00000000170573c4 */ /* 0x000e62000000c000 */
[----:B------:R0:W-:Y:S01]  /*0440*/  STG.E desc[UR12][R14.64], R23 ;  /* 0x000000170e007986 */ /* 0x0001e2000c10190c */
[----:B-1----:R-:W-:-:S05]  /*0450*/  MOV R27, UR5 ;  /* 0x00000005001b7c02 */ /* 0x002fca0008000f00 */
[----:B------:R0:W-:Y:S04]  /*0460*/  @P0 REDG.E.ADD.STRONG.GPU desc[UR12][R12.64], R27 ;  /* 0x0000001b0c00098e */ /* 0x0001e8000c12e10c */
[----:B------:R-:W3:Y:S04]  /*0470*/  LDG.E R17, desc[UR12][R16.64] ;  /* 0x0000000c10117981 */ /* 0x000ee8000c1e1900 */
[----:B------:R-:W3:Y:S01]  /*0480*/  LDG.E R6, desc[UR12][R14.64] ;  /* 0x0000000c0e067981 */ /* 0x000ee2000c1e1900 */
[----:B------:R-:W-:Y:S01]  /*0490*/  UIADD3 UR8, UPT, UPT, UR8, 0x4, URZ ;  /* 0x0000000408087890 */ /* 0x000fe2000fffe0ff */
[----:B------:R-:W-:-:S03]  /*04a0*/  IMAD.WIDE R18, R4, 0x4, R14 ;  /* 0x0000000404127825 */ /* 0x000fc600078e020e */
[----:B------:R-:W-:Y:S01]  /*04b0*/  UISETP.NE.AND UP1, UPT, UR8, URZ, UPT ;  /* 0x000000ff0800728c */ /* 0x000fe2000bf25270 */
[C---:B------:R-:W-:Y:S02]  /*04c0*/  LEA R7, R4.reuse, R7, 0x2 ;  /* 0x0000000704077211 */ /* 0x040fe400078e10ff */
[C---:B------:R-:W-:Y:S02]  /*04d0*/  LEA R11, R4.reuse, R11, 0x2 ;  /* 0x0000000b040b7211 */ /* 0x040fe400078e10ff */
[----:B------:R-:W-:Y:S01]  /*04e0*/  LEA R9, R4, R9, 0x2 ;  /* 0x0000000904097211 */ /* 0x000fe200078e10ff */
[----:B------:R-:W-:Y:S01]  /*04f0*/  UIADD3 UR4, UPT, UPT, UR4, 0x4, URZ ;  /* 0x0000000404047890 */ /* 0x000fe2000fffe0ff */
[----:B---3--:R-:W-:-:S04]  /*0500*/  IADD3 R21, PT, PT, R6, R17, RZ ;  /* 0x0000001106157210 */ /* 0x008fc80007ffe0ff */
[----:B------:R-:W1:Y:S01]  /*0510*/  REDUX.SUM UR5, R21 ;  /* 0x00000000150573c4 */ /* 0x000e62000000c000 */
[----:B------:R0:W-:Y:S01]  /*0520*/  STG.E desc[UR12][R18.64], R21 ;  /* 0x0000001512007986 */ /* 0x0001e2000c10190c */
[----:B-1----:R-:W-:-:S05]  /*0530*/  IMAD.U32 R25, RZ, RZ, UR5 ;  /* 0x00000005ff197e24 */ /* 0x002fca000f8e00ff */
[----:B------:R0:W-:Y:S01]  /*0540*/  @P0 REDG.E.ADD.STRONG.GPU desc[UR12][R12.64+0x4], R25 ;  /* 0x000004190c00098e */ /* 0x0001e2000c12e10c */
[----:B------:R-:W-:-:S04]  /*0550*/  IADD3 R6, P0, PT, R12, 0x10, RZ ;  /* 0x000000100c067810 */ /* 0x000fc80007f1e0ff */
[----:B--2---:R-:W-:Y:S01]  /*0560*/  IADD3.X R29, PT, PT, RZ, R13, RZ, P0, !PT ;  /* 0x0000000dff1d7210 */ /* 0x004fe200007fe4ff */
[----:B------:R-:W-:Y:S08]  /*0570*/  BRA.U UP1, `(.L_x_2) ;  /* 0xfffffffd01187547 */ /* 0x000ff0000b83ffff */
.L_x_1:
[----:B------:R-:W-:Y:S05]  /*0580*/  BRA.U !UP0, `(.L_x_0) ;  /* 0x00000005081c7547 */ /* 0x000fea000b800000 */
[----:B------:R-:W1:Y:S01]  /*0590*/  LDCU UR4, c[0x0][0x39c] ;  /* 0x00007380ff0477ac */ /* 0x000e620008000800 */
[----:B------:R-:W-:Y:S02]  /*05a0*/  UISETP.NE.AND UP0, UPT, UR10, 0x1, UPT ;  /* 0x000000010a00788c */ /* 0x000fe4000bf05270 */
[----:B-1----:R-:W-:-:S04]  /*05b0*/  ULOP3.LUT UR4, UR4, 0x1, URZ, 0xc0, !UPT ;  /* 0x0000000104047892 */ /* 0x002fc8000f8ec0ff */
[----:B------:R-:W-:-:S03]  /*05c0*/  UISETP.NE.U32.AND UP1, UPT, UR4, 0x1, UPT ;  /* 0x000000010400788c */ /* 0x000fc6000bf25070 */
[----:B------:R-:W-:Y:S08]  /*05d0*/  BRA.U !UP0, `(.L_x_3) ;  /* 0x0000000108987547 */ /* 0x000ff0000b800000 */
[----:B------:R-:W1:Y:S01]  /*05e0*/  LDC R7, c[0x0][0x398] ;  /* 0x0000e600ff077b82 */ /* 0x000e620000000800 */
[----:B------:R-:W-:-:S07]  /*05f0*/  ISETP.NE.AND P0, PT, R0, RZ, PT ;  /* 0x000000ff0000720c */ /* 0x000fce0003f05270 */
[----:B------:R-:W2:Y:S08]  /*0600*/  LDC.64 R2, c[0x0][0x380] ;  /* 0x0000e000ff027b82 */ /* 0x000eb00000000a00 */
[----:B------:R-:W3:Y:S01]  /*0610*/  LDC.64 R8, c[0x0][0x388] ;  /* 0x0000e200ff087b82 */ /* 0x000ee20000000a00 */
[----:B-1----:R-:W-:-:S07]  /*0620*/  @P0 IMAD R4, R0, R7, -R7 ;  /* 0x0000000700040224 */ /* 0x002fce00078e0a07 */
[----:B------:R-:W1:Y:S01]  /*0630*/  LDC.64 R16, c[0x0][0x388] ;  /* 0x0000e200ff107b82 */ /* 0x000e620000000a00 */
[----:B0-----:R-:W-:Y:S02]  /*0640*/  IMAD R23, R0, R7, R5 ;  /* 0x0000000700177224 */ /* 0x001fe400078e0205 */
[----:B------:R-:W-:Y:S02]  /*0650*/  @P0 IMAD.IADD R13, R5, 0x1, R4 ;  /* 0x00000001050d0824 */ /* 0x000fe400078e0204 */
[----:B--2---:R-:W-:-:S03]  /*0660*/  @P0 IMAD.WIDE R10, R23, 0x4, R2 ;  /* 0x00000004170a0825 */ /* 0x004fc600078e0202 */
[----:B------:R-:W0:Y:S03]  /*0670*/  @!P0 LDC.64 R2, c[0x0][0x380] ;  /* 0x0000e000ff028b82 */ /* 0x000e260000000a00 */
[----:B------:R-:W2:Y:S01]  /*0680*/  @P0 LDG.E R11, desc[UR12][R10.64] ;  /* 0x0000000c0a0b0981 */ /* 0x000ea2000c1e1900 */
[----:B---3--:R-:W-:Y:S01]  /*0690*/  @P0 IMAD.WIDE R8, R13, 0x4, R8 ;  /* 0x000000040d080825 */ /* 0x008fe200078e0208 */
[----:B------:R-:W3:Y:S03]  /*06a0*/  S2R R4, SR_LANEID ;  /* 0x0000000000047919 */ /* 0x000ee60000000000 */
[----:B------:R-:W4:Y:S02]  /*06b0*/  LDC.64 R12, c[0x0][0x390] ;  /* 0x0000e400ff0c7b82 */ /* 0x000f240000000a00 */
[----:B------:R-:W2:Y:S01]  /*06c0*/  @P0 LDG.E R8, desc[UR12][R8.64] ;  /* 0x0000000c08080981 */ /* 0x000ea2000c1e1900 */
[----:B0-----:R-:W-:Y:S01]  /*06d0*/  @!P0 IMAD.WIDE R14, R23, 0x4, R2 ;  /* 0x00000004170e8825 */ /* 0x001fe200078e0202 */
[----:B--2---:R-:W-:-:S06]  /*06e0*/  @P0 IADD3 R19, PT, PT, R8, R11, RZ ;  /* 0x0000000b08130210 */ /* 0x004fcc0007ffe0ff */
[----:B------:R-:W2:Y:S01]  /*06f0*/  @!P0 LDG.E R19, desc[UR12][R14.64] ;  /* 0x0000000c0e138981 */ /* 0x000ea2000c1e1900 */
[----:B------:R-:W-:Y:S02]  /*0700*/  VOTEU.ANY UR4, UPT, PT ;  /* 0x0000000000047886 */ /* 0x000fe400038e0100 */
[----:B------:R-:W-:Y:S01]  /*0710*/  UFLO.U32 UR4, UR4 ;  /* 0x00000004000472bd */ /* 0x000fe200080e0000 */
[----:B------:R-:W-:-:S05]  /*0720*/  IADD3 R21, PT, PT, R23, R7, RZ ;  /* 0x0000000717157210 */ /* 0x000fca0007ffe0ff */
[----:B---3--:R-:W-:Y:S01]  /*0730*/  ISETP.EQ.U32.AND P0, PT, R4, UR4, PT ;  /* 0x0000000404007c0c */ /* 0x008fe2000bf02070 */
[----:B-1----:R-:W-:-:S04]  /*0740*/  IMAD.WIDE R10, R23, 0x4, R16 ;  /* 0x00000004170a7825 */ /* 0x002fc800078e0210 */
[----:B----4-:R-:W-:-:S04]  /*0750*/  IMAD.WIDE.U32 R8, R0, 0x4, R12 ;  /* 0x0000000400087825 */ /* 0x010fc800078e000c */
[----:B------:R-:W-:Y:S01]  /*0760*/  IMAD.WIDE R2, R21, 0x4, R2 ;  /* 0x0000000415027825 */ /* 0x000fe200078e0202 */
[----:B--2---:R-:W0:Y:S01]  /*0770*/  REDUX.SUM UR5, R19 ;  /* 0x00000000130573c4 */ /* 0x004e22000000c000 */
[----:B------:R1:W-:Y:S01]  /*0780*/  STG.E desc[UR12][R10.64], R19 ;  /* 0x000000130a007986 */ /* 0x0003e2000c10190c */
[----:B0-----:R-:W-:-:S05]  /*0790*/  MOV R15, UR5 ;  /* 0x00000005000f7c02 */ /* 0x001fca0008000f00 */
[----:B------:R1:W-:Y:S04]  /*07a0*/  @P0 REDG.E.ADD.STRONG.GPU desc[UR12][R8.64], R15 ;  /* 0x0000000f0800098e */ /* 0x0003e8000c12e10c */
[----:B------:R-:W2:Y:S04]  /*07b0*/  LDG.E R3, desc[UR12][R2.64] ;  /* 0x0000000c02037981 */ /* 0x000ea8000c1e1900 */
[----:B------:R-:W2:Y:S01]  /*07c0*/  LDG.E R4, desc[UR12][R10.64] ;  /* 0x0000000c0a047981 */ /* 0x000ea2000c1e1900 */
[----:B------:R-:W-:Y:S01]  /*07d0*/  IMAD.WIDE R6, R7, 0x4, R10 ;  /* 0x0000000407067825 */ /* 0x000fe200078e020a */
[----:B--2---:R-:W-:-:S04]  /*07e0*/  IADD3 R13, PT, PT, R4, R3, RZ ;  /* 0x00000003040d7210 */ /* 0x004fc80007ffe0ff */
[----:B------:R-:W0:Y:S01]  /*07f0*/  REDUX.SUM UR4, R13 ;  /* 0x000000000d0473c4 */ /* 0x000e22000000c000 */
[----:B------:R1:W-:Y:S01]  /*0800*/  STG.E desc[UR12][R6.64], R13 ;  /* 0x0000000d06007986 */ /* 0x0003e2000c10190c */
[----:B0-----:R-:W-:-:S05]  /*0810*/  IMAD.U32 R17, RZ, RZ, UR4 ;  /* 0x00000004ff117e24 */ /* 0x001fca000f8e00ff */
[----:B------:R1:W-:Y:S01]  /*0820*/  @P0 REDG.E.ADD.STRONG.GPU desc[UR12][R8.64+0x4], R17 ;  /* 0x000004110800098e */ /* 0x0003e2000c12e10c */
[----:B------:R-:W-:-:S07]  /*0830*/  IADD3 R0, PT, PT, R0, 0x2, RZ ;  /* 0x0000000200007810 */ /* 0x000fce0007ffe0ff */
.L_x_3:
[----:B------:R-:W-:Y:S05]  /*0840*/  BRA.U UP1, `(.L_x_0) ;  /* 0x00000001016c7547 */ /* 0x000fea000b800000 */
[----:B01----:R-:W0:Y:S01]  /*0850*/  LDC R15, c[0x0][0x398] ;  /* 0x0000e600ff0f7b82 */ /* 0x003e220000000800 */
[----:B------:R-:W-:-:S07]  /*0860*/  ISETP.NE.AND P0, PT, R0, RZ, PT ;  /* 0x000000ff0000720c */ /* 0x000fce0003f05270 */
[----:B------:R-:W1:Y:S08]  /*0870*/  LDC.64 R6, c[0x0][0x380] ;  /* 0x0000e000ff067b82 */ /* 0x000e700000000a00 */
[----:B------:R-:W2:Y:S01]  /*0880*/  LDC.64 R2, c[0x0][0x388] ;  /* 0x0000e200ff027b82 */ /* 0x000ea20000000a00 */
[CC--:B0-----:R-:W-:Y:S01]  /*0890*/  @P0 IMAD R4, R0.reuse, R15.reuse, -R15 ;  /* 0x0000000f00040224 */ /* 0x0c1fe200078e0a0f */
[----:B------:R-:W0:Y:S01]  /*08a0*/  S2R R12, SR_LANEID ;  /* 0x00000000000c7919 */ /* 0x000e220000000000 */
[----:B------:R-:W-:-:S05]  /*08b0*/  IMAD R15, R0, R15, R5 ;  /* 0x0000000f000f7224 */ /* 0x000fca00078e0205 */
[----:B------:R-:W3:Y:S01]  /*08c0*/  LDC.64 R10, c[0x0][0x390] ;  /* 0x0000e400ff0a7b82 */ /* 0x000ee20000000a00 */
[----:B------:R-:W-:Y:S01]  /*08d0*/  @P0 IADD3 R9, PT, PT, R5, R4, RZ ;  /* 0x0000000405090210 */ /* 0x000fe20007ffe0ff */
[----:B-1----:R-:W-:-:S06]  /*08e0*/  @P0 IMAD.WIDE R4, R15, 0x4, R6 ;  /* 0x000000040f040825 */ /* 0x002fcc00078e0206 */
[----:B------:R-:W1:Y:S01]  /*08f0*/  @!P0 LDC.64 R6, c[0x0][0x380] ;  /* 0x0000e000ff068b82 */ /* 0x000e620000000a00 */
[----:B------:R-:W4:Y:S01]  /*0900*/  @P0 LDG.E R5, desc[UR12][R4.64] ;  /* 0x0000000c04050981 */ /* 0x000f22000c1e1900 */
[----:B--2---:R-:W-:-:S06]  /*0910*/  @P0 IMAD.WIDE R2, R9, 0x4, R2 ;  /* 0x0000000409020825 */ /* 0x004fcc00078e0202 */
[----:B------:R-:W2:Y:S01]  /*0920*/  LDC.64 R8, c[0x0][0x388] ;  /* 0x0000e200ff087b82 */ /* 0x000ea20000000a00 */
[----:B------:R-:W4:Y:S01]  /*0930*/  @P0 LDG.E R2, desc[UR12][R2.64] ;  /* 0x0000000c02020981 */ /* 0x000f22000c1e1900 */
[----:B-1----:R-:W-:Y:S01]  /*0940*/  @!P0 IMAD.WIDE R6, R15, 0x4, R6 ;  /* 0x000000040f068825 */ /* 0x002fe200078e0206 */
[----:B----4-:R-:W-:-:S06]  /*0950*/  @P0 IADD3 R13, PT, PT, R2, R5, RZ ;  /* 0x00000005020d0210 */ /* 0x010fcc0007ffe0ff */
[----:B------:R-:W4:Y:S01]  /*0960*/  @!P0 LDG.E R13, desc[UR12][R6.64] ;  /* 0x0000000c060d8981 */ /* 0x000f22000c1e1900 */
[----:B------:R-:W-:Y:S02]  /*0970*/  VOTEU.ANY UR4, UPT, PT ;  /* 0x0000000000047886 */ /* 0x000fe400038e0100 */
[----:B------:R-:W-:-:S06]  /*0980*/  UFLO.U32 UR4, UR4 ;  /* 0x00000004000472bd */ /* 0x000fcc00080e0000 */
[----:B0-----:R-:W-:Y:S01]  /*0990*/  ISETP.EQ.U32.AND P0, PT, R12, UR4, PT ;  /* 0x000000040c007c0c */ /* 0x001fe2000bf02070 */
[----:B--2---:R-:W-:-:S04]  /*09a0*/  IMAD.WIDE R2, R15, 0x4, R8 ;  /* 0x000000040f027825 */ /* 0x004fc800078e0208 */
[----:B---3--:R-:W-:Y:S01]  /*09b0*/  IMAD.WIDE.U32 R4, R0, 0x4, R10 ;  /* 0x0000000400047825 */ /* 0x008fe200078e000a */
[----:B----4-:R-:W0:Y:S01]  /*09c0*/  REDUX.SUM UR5, R13 ;  /* 0x000000000d0573c4 */ /* 0x010e22000000c000 */
[----:B------:R2:W-:Y:S01]  /*09d0*/  STG.E desc[UR12][R2.64], R13 ;  /* 0x0000000d02007986 */ /* 0x0005e2000c10190c */
[----:B0-----:R-:W-:-:S05]  /*09e0*/  MOV R9, UR5 ;  /* 0x0000000500097c02 */ /* 0x001fca0008000f00 */
[----:B------:R2:W-:Y:S02]  /*09f0*/  @P0 REDG.E.ADD.STRONG.GPU desc[UR12][R4.64], R9 ;  /* 0x000000090400098e */ /* 0x0005e4000c12e10c */
.L_x_0:
[----:B------:R-:W-:Y:S06]  /*0a00*/  BAR.SYNC.DEFER_BLOCKING 0x0 ;  /* 0x0000000000007b1d */ /* 0x000fec0000010000 */
[----:B------:R-:W-:Y:S05]  /*0a10*/  EXIT ;  /* 0x000000000000794d */ /* 0x000fea0003800000 */
.L_x_4:
[----:B------:R-:W-:-:S00]  /*0a20*/  BRA `(.L_x_4) ;  /* 0xfffffffc00fc7947 */ /* 0x000fc0000383ffff */
[----:B------:R-:W-:-:S00]  /*0a30*/  NOP ;  /* 0x0000000000007918 */ /* 0x000fc00000000000 */
        /* <DEDUP_REMOVED lines=12> */
.L_x_13:


//--------------------- .text._Z8calc_sumPiS_ii   --------------------------
	.section	.text._Z8calc_sumPiS_ii,"ax",@progbits
	.align	128
        .global         _Z8calc_sumPiS_ii
        .type           _Z8calc_sumPiS_ii,@function
        .size           _Z8calc_sumPiS_ii,(.L_x_14 - _Z8calc_sumPiS_ii)
        .other          _Z8calc_sumPiS_ii,@"STO_CUDA_ENTRY STV_DEFAULT"
_Z8calc_sumPiS_ii:
.text._Z8calc_sumPiS_ii:
[----:B------:R-:W-:Y:S08]  /*0000*/  LDC R1, c[0x0][0x37c] ;  /* 0x0000df00ff017b82 */ /* 0x000ff00000000800 */
[----:B------:R-:W0:Y:S01]  /*0010*/  S2UR UR5, SR_CgaCtaId ;  /* 0x00000000000579c3 */ /* 0x000e220000008800 */
[----:B------:R-:W1:Y:S01]  /*0020*/  S2R R8, SR_TID.X ;  /* 0x0000000000087919 */ /* 0x000e620000002100 */
[----:B------:R-:W-:Y:S01]  /*0030*/  UMOV UR4, 0x400 ;  /* 0x0000040000047882 */ /* 0x000fe20000000000 */
[----:B------:R-:W2:Y:S01]  /*0040*/  LDCU.64 UR6, c[0x0][0x358] ;  /* 0x00006b00ff0677ac */ /* 0x000ea20008000a00 */
[----:B------:R-:W-:Y:S01]  /*0050*/  BSSY.RECONVERGENT B0, `(.L_x_5) ;  /* 0x0000016000007945 */ /* 0x000fe20003800200 */
[----:B------:R-:W3:Y:S01]  /*0060*/  S2R R9, SR_CTAID.X ;  /* 0x0000000000097919 */ /* 0x000ee20000002500 */
[----:B0-----:R-:W-:Y:S01]  /*0070*/  ULEA UR4, UR5, UR4, 0x18 ;  /* 0x0000000405047291 */ /* 0x001fe2000f8ec0ff */
[----:B------:R-:W0:Y:S05]  /*0080*/  LDCU UR5, c[0x0][0x390] ;  /* 0x00007200ff0577ac */ /* 0x000e2a0008000800 */
[----:B-1----:R-:W-:-:S05]  /*0090*/  LEA R0, R8, UR4, 0x2 ;  /* 0x0000000408007c11 */ /* 0x002fca000f8e10ff */
[----:B------:R1:W-:Y:S01]  /*00a0*/  STS [R0], RZ ;  /* 0x000000ff00007388 */ /* 0x0003e20000000800 */
[----:B0-----:R-:W-:-:S13]  /*00b0*/  ISETP.GE.AND P0, PT, R8, UR5, PT ;  /* 0x0000000508007c0c */ /* 0x001fda000bf06270 */
[----:B-123--:R-:W-:Y:S05]  /*00c0*/  @P0 BRA `(.L_x_6) ;  /* 0x0000000000380947 */ /* 0x00efea0003800000 */
[----:B------:R-:W0:Y:S01]  /*00d0*/  LDC R11, c[0x0][0x360] ;  /* 0x0000d800ff0b7b82 */ /* 0x000e220000000800 */
[----:B------:R-:W-:Y:S01]  /*00e0*/  BSSY.RECONVERGENT B1, `(.L_x_7) ;  /* 0x000000b000017945 */ /* 0x000fe20003800200 */
[----:B------:R-:W-:Y:S02]  /*00f0*/  IMAD.MOV.U32 R7, RZ, RZ, RZ ;  /* 0x000000ffff077224 */ /* 0x000fe400078e00ff */
[----:B------:R-:W-:-:S04]  /*0100*/  IMAD.MOV.U32 R6, RZ, RZ, R8 ;  /* 0x000000ffff067224 */ /* 0x000fc800078e0008 */
[----:B------:R-:W1:Y:S03]  /*0110*/  LDC.64 R4, c[0x0][0x380] ;  /* 0x0000e000ff047b82 */ /* 0x000e660000000a00 */
.L_x_8:
[----:B------:R-:W-:-:S04]  /*0120*/  IMAD R3, R9, UR5, R6 ;  /* 0x0000000509037c24 */ /* 0x000fc8000f8e0206 */
[----:B-1----:R-:W-:-:S06]  /*0130*/  IMAD.WIDE R2, R3, 0x4, R4 ;  /* 0x0000000403027825 */ /* 0x002fcc00078e0204 */
[----:B------:R-:W2:Y:S01]  /*0140*/  LDG.E R2, desc[UR6][R2.64] ;  /* 0x0000000602027981 */ /* 0x000ea2000c1e1900 */
[----:B0-----:R-:W-:-:S04]  /*0150*/  IADD3 R6, PT, PT, R11, R6, RZ ;  /* 0x000000060b067210 */ /* 0x001fc80007ffe0ff */
[----:B------:R-:W-:Y:S01]  /*0160*/  ISETP.GE.AND P0, PT, R6, UR5, PT ;  /* 0x0000000506007c0c */ /* 0x000fe2000bf06270 */
[----:B--2---:R-:W-:-:S12]  /*0170*/  IMAD.IADD R7, R2, 0x1, R7 ;  /* 0x0000000102077824 */ /* 0x004fd800078e0207 */
[----:B------:R-:W-:Y:S05]  /*0180*/  @!P0 BRA `(.L_x_8) ;  /* 0xfffffffc00e48947 */ /* 0x000fea000383ffff */
[----:B------:R-:W-:Y:S05]  /*0190*/  BSYNC.RECONVERGENT B1 ;  /* 0x0000000000017941 */ /* 0x000fea0003800200 */
.L_x_7:
[----:B------:R0:W-:Y:S02]  /*01a0*/  STS [R0], R7 ;  /* 0x0000000700007388 */ /* 0x0001e40000000800 */
.L_x_6:
[----:B------:R-:W-:Y:S05]  /*01b0*/  BSYNC.RECONVERGENT B0 ;  /* 0x0000000000007941 */ /* 0x000fea0003800200 */
.L_x_5:
[----:B------:R-:W1:Y:S01]  /*01c0*/  LDCU UR4, c[0x0][0x360] ;  /* 0x00006c00ff0477ac */ /* 0x000e620008000800 */
[----:B------:R-:W-:Y:S01]  /*01d0*/  BAR.SYNC.DEFER_BLOCKING 0x0 ;  /* 0x0000000000007b1d */ /* 0x000fe20000010000 */
[----:B------:R-:W-:Y:S01]  /*01e0*/  ISETP.NE.AND P0, PT, R8, RZ, PT ;  /* 0x000000ff0800720c */ /* 0x000fe20003f05270 */
[----:B-1----:R-:W-:-:S09]  /*01f0*/  UISETP.GE.U32.AND UP0, UPT, UR4, 0x2, UPT ;  /* 0x000000020400788c */ /* 0x002fd2000bf06070 */
[----:B------:R-:W-:Y:S05]  /*0200*/  BRA.U !UP0, `(.L_x_9) ;  /* 0x0000000108307547 */ /* 0x000fea000b800000 */
[----:B------:R-:W-:-:S07]  /*0210*/  IMAD.U32 R2, RZ, RZ, UR4 ;  /* 0x00000004ff027e24 */ /* 0x000fce000f8e00ff */
.L_x_10:
[----:B0-----:R-:W-:-:S04]  /*0220*/  SHF.R.U32.HI R7, RZ, 0x1, R2 ;  /* 0x00000001ff077819 */ /* 0x001fc80000011602 */
[----:B------:R-:W-:-:S13]  /*0230*/  ISETP.GE.U32.AND P1, PT, R8, R7, PT ;  /* 0x000000070800720c */ /* 0x000fda0003f26070 */
[----:B------:R-:W-:Y:S01]  /*0240*/  @!P1 LEA R3, R7, R0, 0x2 ;  /* 0x0000000007039211 */ /* 0x000fe200078e10ff */
[----:B------:R-:W-:Y:S05]  /*0250*/  @!P1 LDS R4, [R0] ;  /* 0x0000000000049984 */ /* 0x000fea0000000800 */
[----:B------:R-:W0:Y:S02]  /*0260*/  @!P1 LDS R3, [R3] ;  /* 0x0000000003039984 */ /* 0x000e240000000800 */
[----:B0-----:R-:W-:-:S05]  /*0270*/  @!P1 IMAD.IADD R5, R3, 0x1, R4 ;  /* 0x0000000103059824 */ /* 0x001fca00078e0204 */
[----:B------:R1:W-:Y:S01]  /*0280*/  @!P1 STS [R0], R5 ;  /* 0x0000000500009388 */ /* 0x0003e20000000800 */
[----:B------:R-:W-:Y:S01]  /*0290*/  BAR.SYNC.DEFER_BLOCKING 0x0 ;  /* 0x0000000000007b1d */ /* 0x000fe20000010000 */
[----:B------:R-:W-:Y:S02]  /*02a0*/  ISETP.GT.U32.AND P1, PT, R2, 0x3, PT ;  /* 0x000000030200780c */ /* 0x000fe40003f24070 */
[----:B------:R-:W-:-:S11]  /*02b0*/  MOV R2, R7 ;  /* 0x0000000700027202 */ /* 0x000fd60000000f00 */
[----:B-1----:R-:W-:Y:S05]  /*02c0*/  @P1 BRA `(.L_x_10) ;  /* 0xfffffffc00d41947 */ /* 0x002fea000383ffff */
.L_x_9:
[----:B------:R-:W-:Y:S05]  /*02d0*/  @P0 EXIT ;  /* 0x000000000000094d */ /* 0x000fea0003800000 */
[----:B------:R-:W1:Y:S01]  /*02e0*/  S2UR UR5, SR_CgaCtaId ;  /* 0x00000000000579c3 */ /* 0x000e620000008800 */
[----:B------:R-:W-:-:S07]  /*02f0*/  UMOV UR4, 0x400 ;  /* 0x0000040000047882 */ /* 0x000fce0000000000 */
[----:B------:R-:W2:Y:S01]  /*0300*/  LDC.64 R2, c[0x0][0x388] ;  /* 0x0000e200ff027b82 */ /* 0x000ea20000000a00 */
[----:B-1----:R-:W-:Y:S01]  /*0310*/  ULEA UR4, UR5, UR4, 0x18 ;  /* 0x0000000405047291 */ /* 0x002fe2000f8ec0ff */
[----:B--2---:R-:W-:-:S08]  /*0320*/  IMAD.WIDE.U32 R2, R9, 0x4, R2 ;  /* 0x0000000409027825 */ /* 0x004fd000078e0002 */
[----:B------:R-:W1:Y:S04]  /*0330*/  LDS R5, [UR4] ;  /* 0x00000004ff057984 */ /* 0x000e680008000800 */
[----:B-1----:R-:W-:Y:S01]  /*0340*/  STG.E desc[UR6][R2.64], R5 ;  /* 0x0000000502007986 */ /* 0x002fe2000c101906 */
[----:B------:R-:W-:Y:S05]  /*0350*/  EXIT ;  /* 0x000000000000794d */ /* 0x000fea0003800000 */
.L_x_11:
        /* <DEDUP_REMOVED lines=10> */
.L_x_14:


//--------------------- .text._Z12calc_accountPiS_S_iii --------------------------
	.section	.text._Z12calc_accountPiS_S_iii,"ax",@progbits
	.align	128
        .global         _Z12calc_accountPiS_S_iii
        .type           _Z12calc_accountPiS_S_iii,@function
        .size           _Z12calc_accountPiS_S_iii,(.L_x_15 - _Z12calc_accountPiS_S_iii)
        .other          _Z12calc_accountPiS_S_iii,@"STO_CUDA_ENTRY STV_DEFAULT"
_Z12calc_accountPiS_S_iii:
.text._Z12calc_accountPiS_S_iii:
[----:B------:R-:W-:Y:S01]  /*0000*/  LDC R1, c[0x0][0x37c] ;  /* 0x0000df00ff017b82 */ /* 0x000fe20000000800 */
[----:B------:R-:W0:Y:S07]  /*0010*/  S2R R0, SR_TID.Y ;  /* 0x0000000000007919 */ /* 0x000e2e0000002200 */
[----:B------:R-:W1:Y:S01]  /*0020*/  LDC R3, c[0x0][0x3a0] ;  /* 0x0000e800ff037b82 */ /* 0x000e620000000800 */
[----:B------:R-:W2:Y:S01]  /*0030*/  LDCU.64 UR4, c[0x0][0x398] ;  /* 0x00007300ff0477ac */ /* 0x000ea20008000a00 */
[----:B------:R-:W3:Y:S01]  /*0040*/  S2R R13, SR_TID.X ;  /* 0x00000000000d7919 */ /* 0x000ee20000002100 */
[----:B------:R-:W4:Y:S01]  /*0050*/  LDCU.64 UR6, c[0x0][0x358] ;  /* 0x00006b00ff0677ac */ /* 0x000f220008000a00 */
[----:B------:R-:W3:Y:S01]  /*0060*/  S2R R4, SR_CTAID.X ;  /* 0x0000000000047919 */ /* 0x000ee20000002500 */
[C---:B-1----:R-:W-:Y:S01]  /*0070*/  ISETP.NE.AND P1, PT, R3.reuse, RZ, PT ;  /* 0x000000ff0300720c */ /* 0x042fe20003f25270 */
[----:B0-----:R-:W-:-:S02]  /*0080*/  IMAD R5, R3, 0x20, R0 ;  /* 0x0000002003057824 */ /* 0x001fc400078e0200 */
[----:B------:R-:W0:Y:S03]  /*0090*/  LDC.64 R2, c[0x0][0x388] ;  /* 0x0000e200ff027b82 */ /* 0x000e260000000a00 */
[----:B--2---:R-:W-:-:S07]  /*00a0*/  ISETP.GE.AND P0, PT, R5, UR5, PT ;  /* 0x0000000505007c0c */ /* 0x004fce000bf06270 */
[C---:B------:R-:W-:Y:S01]  /*00b0*/  @P1 IADD3 R7, PT, PT, R5.reuse, -0x1, RZ ;  /* 0xffffffff05071810 */ /* 0x040fe20007ffe0ff */
[----:B---3--:R-:W-:Y:S01]  /*00c0*/  IMAD R4, R4, 0x20, R13 ;  /* 0x0000002004047824 */ /* 0x008fe200078e020d */
[----:B------:R-:W1:Y:S03]  /*00d0*/  @P1 LDC R6, c[0x0][0x398] ;  /* 0x0000e600ff061b82 */ /* 0x000e660000000800 */
[----:B------:R-:W-:Y:S01]  /*00e0*/  IMAD R5, R5, UR4, R4 ;  /* 0x0000000405057c24 */ /* 0x000fe2000f8e0204 */
[----:B------:R-:W-:-:S13]  /*00f0*/  ISETP.GE.OR P0, PT, R4, UR4, P0 ;  /* 0x0000000404007c0c */ /* 0x000fda0008706670 */
[----:B------:R-:W2:Y:S01]  /*0100*/  @!P0 LDC.64 R8, c[0x0][0x380] ;  /* 0x0000e000ff088b82 */ /* 0x000ea20000000a00 */
[----:B-1----:R-:W-:Y:S02]  /*0110*/  @P1 IMAD R7, R7, R6, R4 ;  /* 0x0000000607071224 */ /* 0x002fe400078e0204 */
[----:B------:R-:W-:Y:S02]  /*0120*/  IMAD.MOV.U32 R4, RZ, RZ, RZ ;  /* 0x000000ffff047224 */ /* 0x000fe400078e00ff */
[----:B0-----:R-:W-:-:S05]  /*0130*/  @P1 IMAD.WIDE R6, R7, 0x4, R2 ;  /* 0x0000000407061825 */ /* 0x001fca00078e0202 */
[----:B----4-:R-:W3:Y:S01]  /*0140*/  @P1 LDG.E R4, desc[UR6][R6.64] ;  /* 0x0000000606041981 */ /* 0x010ee2000c1e1900 */
[----:B--2---:R-:W-:-:S06]  /*0150*/  @!P0 IMAD.WIDE R8, R5, 0x4, R8 ;  /* 0x0000000405088825 */ /* 0x004fcc00078e0208 */
[----:B------:R-:W3:Y:S01]  /*0160*/  @!P0 LDG.E R9, desc[UR6][R8.64] ;  /* 0x0000000608098981 */ /* 0x000ee2000c1e1900 */
[----:B------:R-:W0:Y:S01]  /*0170*/  S2UR UR5, SR_CgaCtaId ;  /* 0x00000000000579c3 */ /* 0x000e220000008800 */
[----:B------:R-:W-:Y:S02]  /*0180*/  UMOV UR4, 0x400 ;  /* 0x0000040000047882 */ /* 0x000fe40000000000 */
[----:B0-----:R-:W-:-:S06]  /*0190*/  ULEA UR4, UR5, UR4, 0x18 ;  /* 0x0000000405047291 */ /* 0x001fcc000f8ec0ff */
[----:B------:R-:W-:-:S05]  /*01a0*/  LEA R10, R0, UR4, 0x7 ;  /* 0x00000004000a7c11 */ /* 0x000fca000f8e38ff */
[C---:B------:R-:W-:Y:S01]  /*01b0*/  IMAD R10, R13.reuse, 0x4, R10 ;  /* 0x000000040d0a7824 */ /* 0x040fe200078e020a */
[----:B------:R-:W-:Y:S02]  /*01c0*/  ISETP.NE.AND P1, PT, R0, RZ, PT ;  /* 0x000000ff0000720c */ /* 0x000fe40003f25270 */
[----:B------:R-:W-:-:S05]  /*01d0*/  LEA R13, R13, UR4, 0x2 ;  /* 0x000000040d0d7c11 */ /* 0x000fca000f8e10ff */
[----:B------:R-:W-:Y:S01]  /*01e0*/  IMAD R13, R0, 0x80, R13 ;  /* 0x00000080000d7824 */ /* 0x000fe200078e020d */
[----:B---3--:R-:W-:-:S05]  /*01f0*/  @!P0 IADD3 R11, PT, PT, R9, R4, RZ ;  /* 0x00000004090b8210 */ /* 0x008fca0007ffe0ff */
[----:B------:R-:W-:Y:S04]  /*0200*/  @!P0 STS [R10], R11 ;  /* 0x0000000b0a008388 */ /* 0x000fe80000000800 */
[----:B------:R-:W-:Y:S01]  /*0210*/  @P0 STS [R10], RZ ;  /* 0x000000ff0a000388 */ /* 0x000fe20000000800 */
[----:B------:R-:W-:Y:S01]  /*0220*/  IMAD.MOV.U32 R4, RZ, RZ, RZ ;  /* 0x000000ffff047224 */ /* 0x000fe200078e00ff */
[----:B------:R-:W-:Y:S06]  /*0230*/  BAR.SYNC.DEFER_BLOCKING 0x0 ;  /* 0x0000000000007b1d */ /* 0x000fec0000010000 */
[----:B------:R-:W-:Y:S02]  /*0240*/  @P1 LDS R4, [R13+-0x80] ;  /* 0xffff80000d041984 */ /* 0x000fe40000000800 */
[----:B------:R-:W-:Y:S06]  /*0250*/  BAR.SYNC.DEFER_BLOCKING 0x0 ;  /* 0x0000000000007b1d */ /* 0x000fec0000010000 */
[----:B------:R-:W0:Y:S01]  /*0260*/  LDS R7, [R10] ;  /* 0x000000000a077984 */ /* 0x000e220000000800 */
[----:B------:R-:W-:-:S02]  /*0270*/  ISETP.GE.U32.AND P0, PT, R0, 0x2, PT ;  /* 0x000000020000780c */ /* 0x000fc40003f06070 */
[----:B0-----:R-:W-:-:S05]  /*0280*/  IADD3 R7, PT, PT, R7, R4, RZ ;  /* 0x0000000407077210 */ /* 0x001fca0007ffe0ff */
[----:B------:R-:W-:Y:S01]  /*0290*/  STS [R10], R7 ;  /* 0x000000070a007388 */ /* 0x000fe20000000800 */
[----:B------:R-:W-:Y:S01]  /*02a0*/  BAR.SYNC.DEFER_BLOCKING 0x0 ;  /* 0x0000000000007b1d */ /* 0x000fe20000010000 */
[----:B------:R-:W-:-:S06]  /*02b0*/  IMAD.MOV.U32 R4, RZ, RZ, RZ ;  /* 0x000000ffff047224 */ /* 0x000fcc00078e00ff */
[----:B------:R-:W-:Y:S01]  /*02c0*/  @P0 LDS R4, [R13+-0x100] ;  /* 0xffff00000d040984 */ /* 0x000fe20000000800 */
[----:B------:R-:W-:Y:S06]  /*02d0*/  BAR.SYNC.DEFER_BLOCKING 0x0 ;  /* 0x0000000000007b1d */ /* 0x000fec0000010000 */
[----:B------:R-:W0:Y:S01]  /*02e0*/  LDS R9, [R10] ;  /* 0x000000000a097984 */ /* 0x000e220000000800 */
[----:B------:R-:W-:Y:S02]  /*02f0*/  ISETP.GE.U32.AND P0, PT, R0, 0x4, PT ;  /* 0x000000040000780c */ /* 0x000fe40003f06070 */
        /* <DEDUP_REMOVED lines=15> */
[----:B------:R-:W-:Y:S01]  /*03f0*/  ISETP.GE.U32.AND P0, PT, R0, 0x10, PT ;  /* 0x000000100000780c */ /* 0x000fe20003f06070 */
[----:B------:R-:W-:Y:S01]  /*0400*/  IMAD.MOV.U32 R0, RZ, RZ, RZ ;  /* 0x000000ffff007224 */ /* 0x000fe200078e00ff */
[----:B0-----:R-:W-:-:S05]  /*0410*/  IADD3 R9, PT, PT, R9, R4, RZ ;  /* 0x0000000409097210 */ /* 0x001fca0007ffe0ff */
[----:B------:R-:W-:Y:S01]  /*0420*/  STS [R10], R9 ;  /* 0x000000090a007388 */ /* 0x000fe20000000800 */
[----:B------:R-:W-:Y:S06]  /*0430*/  BAR.SYNC.DEFER_BLOCKING 0x0 ;  /* 0x0000000000007b1d */ /* 0x000fec0000010000 */
[----:B------:R-:W-:Y:S02]  /*0440*/  @P0 LDS R0, [R13+-0x800] ;  /* 0xfff800000d000984 */ /* 0x000fe40000000800 */
[----:B------:R-:W-:Y:S06]  /*0450*/  BAR.SYNC.DEFER_BLOCKING 0x0 ;  /* 0x0000000000007b1d */ /* 0x000fec0000010000 */
[----:B------:R-:W0:Y:S02]  /*0460*/  LDS R7, [R10] ;  /* 0x000000000a077984 */ /* 0x000e240000000800 */
[----:B0-----:R-:W-:-:S05]  /*0470*/  IADD3 R7, PT, PT, R7, R0, RZ ;  /* 0x0000000007077210 */ /* 0x001fca0007ffe0ff */
[----:B------:R-:W-:Y:S01]  /*0480*/  STS [R10], R7 ;  /* 0x000000070a007388 */ /* 0x000fe20000000800 */
[----:B------:R-:W-:Y:S06]  /*0490*/  BAR.SYNC.DEFER_BLOCKING 0x0 ;  /* 0x0000000000007b1d */ /* 0x000fec0000010000 */
[----:B------:R-:W0:Y:S01]  /*04a0*/  LDS R11, [R10] ;  /* 0x000000000a0b7984 */ /* 0x000e220000000800 */
[----:B------:R-:W-:-:S05]  /*04b0*/  IMAD.WIDE R2, R5, 0x4, R2 ;  /* 0x0000000405027825 */ /* 0x000fca00078e0202 */
[----:B0-----:R-:W-:Y:S01]  /*04c0*/  STG.E desc[UR6][R2.64], R11 ;  /* 0x0000000b02007986 */ /* 0x001fe2000c101906 */
[----:B------:R-:W-:Y:S05]  /*04d0*/  EXIT ;  /* 0x000000000000794d */ /* 0x000fea0003800000 */
.L_x_12:
        /* <DEDUP_REMOVED lines=10> */
.L_x_15:


//--------------------- .nv.shared.reserved.0     --------------------------
	.section	.nv.shared.reserved.0,"aw",@nobits
	.weak		__nv_reservedSMEM_offset_0_alias
	.size		__nv_reservedSMEM_offset_0_alias, 0, 64
	.other		__nv_reservedSMEM_offset_0_alias,@"STO_CUDA_RESERVED_SHARED STV_DEFAULT"
__nv_reservedSMEM_offset_0_alias:
	.zero		0
	.zero		64


//--------------------- .nv.shared._Z8calc_sumPiS_ii --------------------------
	.section	.nv.shared._Z8calc_sumPiS_ii,"aw",@nobits
	.sectionflags	@""
	.align	4
.nv.shared._Z8calc_sumPiS_ii:
	.zero		1536


//--------------------- .nv.shared._Z12calc_accountPiS_S_iii --------------------------
	.section	.nv.shared._Z12calc_accountPiS_S_iii,"aw",@nobits
	.sectionflags	@""
	.align	4
.nv.shared._Z12calc_accountPiS_S_iii:
	.zero		5120


//--------------------- .nv.constant0._Z17calc_account_8192PiS_S_ii --------------------------
	.section	.nv.constant0._Z17calc_account_8192PiS_S_ii,"a",@progbits
	.sectionflags	@""
	.align	4
.nv.constant0._Z17calc_account_8192PiS_S_ii:
	.zero		928


//--------------------- .nv.constant0._Z8calc_sumPiS_ii --------------------------
	.section	.nv.constant0._Z8calc_sumPiS_ii,"a",@progbits
	.sectionflags	@""
	.align	4
.nv.constant0._Z8calc_sumPiS_ii:
	.zero		920


//--------------------- .nv.constant0._Z12calc_accountPiS_S_iii --------------------------
	.section	.nv.constant0._Z12calc_accountPiS_S_iii,"a",@progbits
	.sectionflags	@""
	.align	4
.nv.constant0._Z12calc_accountPiS_S_iii:
	.zero		932


//--------------------- SYMBOLS --------------------------

	.type		.nv.reservedSmem.offset0,@object
	.size		.nv.reservedSmem.offset0,0x4
	.type		.nv.reservedSmem.cap,@object
	.size		.nv.reservedSmem.cap,0x4
